	.headerflags	@"EF_CUDA_TEXMODE_UNIFIED EF_CUDA_64BIT_ADDRESS EF_CUDA_ACCELERATORS EF_CUDA_SM90 EF_CUDA_VIRTUAL_SM(EF_CUDA_SM90)"
	.elftype	@"ET_EXEC"


//--------------------- .nv.info                  --------------------------
	.section	.nv.info,"",@"SHT_CUDA_INFO"
	.align	4


	//----- nvinfo : EIATTR_REGCOUNT
	.align		4
        /*0000*/ 	.byte	0x04, 0x2f
        /*0002*/ 	.short	(.L_3 - .L_2)
	.align		4
.L_2:
        /*0004*/ 	.word	index@(triton_poi_fused_cat_20)
        /*0008*/ 	.word	0x00000020


	//----- nvinfo : EIATTR_MIN_STACK_SIZE
	.align		4
.L_3:
        /*000c*/ 	.byte	0x04, 0x12
        /*000e*/ 	.short	(.L_5 - .L_4)
	.align		4
.L_4:
        /*0010*/ 	.word	index@(triton_poi_fused_cat_20)
        /*0014*/ 	.word	0x00000000


	//----- nvinfo : EIATTR_FRAME_SIZE
	.align		4
.L_5:
        /*0018*/ 	.byte	0x04, 0x11
        /*001a*/ 	.short	(.L_7 - .L_6)
	.align		4
.L_6:
        /*001c*/ 	.word	index@(triton_poi_fused_cat_20)
        /*0020*/ 	.word	0x00000000


	//----- nvinfo : EIATTR_MIN_STACK_SIZE
	.align		4
.L_7:
        /*0024*/ 	.byte	0x04, 0x12
        /*0026*/ 	.short	(.L_9 - .L_8)
	.align		4
.L_8:
        /*0028*/ 	.word	index@(triton_poi_fused_cat_20)
        /*002c*/ 	.word	0x00000000
.L_9:


//--------------------- .nv.info.triton_poi_fused_cat_20 --------------------------
	.section	.nv.info.triton_poi_fused_cat_20,"",@"SHT_CUDA_INFO"
	.sectionflags	@""
	.align	4


	//----- nvinfo : EIATTR_CUDA_API_VERSION
	.align		4
        /*0000*/ 	.byte	0x04, 0x37
        /*0002*/ 	.short	(.L_11 - .L_10)
.L_10:
        /*0004*/ 	.word	0x0000007c


	//----- nvinfo : EIATTR_KPARAM_INFO
	.align		4
.L_11:
        /*0008*/ 	.byte	0x04, 0x17
        /*000a*/ 	.short	(.L_13 - .L_12)
.L_12:
        /*000c*/ 	.word	0x00000000
        /*0010*/ 	.short	0x0007
        /*0012*/ 	.short	0x0038
        /*0014*/ 	.byte	0x00, 0xf0, 0x11, 0x00


	//----- nvinfo : EIATTR_KPARAM_INFO
	.align		4
.L_13:
        /*0018*/ 	.byte	0x04, 0x17
        /*001a*/ 	.short	(.L_15 - .L_14)
.L_14:
        /*001c*/ 	.word	0x00000000
        /*0020*/ 	.short	0x0006
        /*0022*/ 	.short	0x0030
        /*0024*/ 	.byte	0x00, 0xf4, 0x21, 0x00


	//----- nvinfo : EIATTR_KPARAM_INFO
	.align		4
.L_15:
        /*0028*/ 	.byte	0x04, 0x17
        /*002a*/ 	.short	(.L_17 - .L_16)
.L_16:
        /*002c*/ 	.word	0x00000000
        /*0030*/ 	.short	0x0005
        /*0032*/ 	.short	0x0028
        /*0034*/ 	.byte	0x00, 0xf4, 0x21, 0x00


	//----- nvinfo : EIATTR_KPARAM_INFO
	.align		4
.L_17:
        /*0038*/ 	.byte	0x04, 0x17
        /*003a*/ 	.short	(.L_19 - .L_18)
.L_18:
        /*003c*/ 	.word	0x00000000
        /*0040*/ 	.short	0x0004
        /*0042*/ 	.short	0x0020
        /*0044*/ 	.byte	0x00, 0xf4, 0x21, 0x00


	//----- nvinfo : EIATTR_KPARAM_INFO
	.align		4
.L_19:
        /*0048*/ 	.byte	0x04, 0x17
        /*004a*/ 	.short	(.L_21 - .L_20)
.L_20:
        /*004c*/ 	.word	0x00000000
        /*0050*/ 	.short	0x0003
        /*0052*/ 	.short	0x0018
        /*0054*/ 	.byte	0x00, 0xf4, 0x21, 0x00


	//----- nvinfo : EIATTR_KPARAM_INFO
	.align		4
.L_21:
        /*0058*/ 	.byte	0x04, 0x17
        /*005a*/ 	.short	(.L_23 - .L_22)
.L_22:
        /*005c*/ 	.word	0x00000000
        /*0060*/ 	.short	0x0002
        /*0062*/ 	.short	0x0010
        /*0064*/ 	.byte	0x00, 0xf4, 0x21, 0x00


	//----- nvinfo : EIATTR_KPARAM_INFO
	.align		4
.L_23:
        /*0068*/ 	.byte	0x04, 0x17
        /*006a*/ 	.short	(.L_25 - .L_24)
.L_24:
        /*006c*/ 	.word	0x00000000
        /*0070*/ 	.short	0x0001
        /*0072*/ 	.short	0x0008
        /*0074*/ 	.byte	0x00, 0xf4, 0x21, 0x00


	//----- nvinfo : EIATTR_KPARAM_INFO
	.align		4
.L_25:
        /*0078*/ 	.byte	0x04, 0x17
        /*007a*/ 	.short	(.L_27 - .L_26)
.L_26:
        /*007c*/ 	.word	0x00000000
        /*0080*/ 	.short	0x0000
        /*0082*/ 	.short	0x0000
        /*0084*/ 	.byte	0x00, 0xf4, 0x21, 0x00


	//----- nvinfo : EIATTR_SPARSE_MMA_MASK
	.align		4
.L_27:
        /*0088*/ 	.byte	0x03, 0x50
        /*008a*/ 	.short	0x0000


	//----- nvinfo : EIATTR_MAXREG_COUNT
	.align		4
        /*008c*/ 	.byte	0x03, 0x1b
        /*008e*/ 	.short	0x00ff


	//----- nvinfo : EIATTR_EXIT_INSTR_OFFSETS
	.align		4
        /*0090*/ 	.byte	0x04, 0x1c
        /*0092*/ 	.short	(.L_29 - .L_28)


	//   ....[0]....
.L_28:
        /*0094*/ 	.word	0x000009e0


	//----- nvinfo : EIATTR_REQNTID
	.align		4
.L_29:
        /*0098*/ 	.byte	0x04, 0x10
        /*009a*/ 	.short	(.L_31 - .L_30)
.L_30:
        /*009c*/ 	.word	0x00000080
        /*00a0*/ 	.word	0x00000001
        /*00a4*/ 	.word	0x00000001


	//----- nvinfo : EIATTR_CBANK_PARAM_SIZE
	.align		4
.L_31:
        /*00a8*/ 	.byte	0x03, 0x19
        /*00aa*/ 	.short	0x003c


	//----- nvinfo : EIATTR_PARAM_CBANK
	.align		4
        /*00ac*/ 	.byte	0x04, 0x0a
        /*00ae*/ 	.short	(.L_33 - .L_32)
	.align		4
.L_32:
        /*00b0*/ 	.word	index@(.nv.constant0.triton_poi_fused_cat_20)
        /*00b4*/ 	.short	0x0210
        /*00b6*/ 	.short	0x003c


	//----- nvinfo : EIATTR_SW_WAR
	.align		4
.L_33:
        /*00b8*/ 	.byte	0x04, 0x36
        /*00ba*/ 	.short	(.L_35 - .L_34)
.L_34:
        /*00bc*/ 	.word	0x00000008
.L_35:


//--------------------- .nv.callgraph             --------------------------
	.section	.nv.callgraph,"",@"SHT_CUDA_CALLGRAPH"
	.align	4
	.sectionentsize	8
	.align		4
        /*0000*/ 	.word	0x00000000
	.align		4
        /*0004*/ 	.word	0xffffffff
	.align		4
        /*0008*/ 	.word	0x00000000
	.align		4
        /*000c*/ 	.word	0xfffffffe
	.align		4
        /*0010*/ 	.word	0x00000000
	.align		4
        /*0014*/ 	.word	0xfffffffd
	.align		4
        /*0018*/ 	.word	0x00000000
	.align		4
        /*001c*/ 	.word	0xfffffffc


//--------------------- .nv.constant4             --------------------------
	.section	.nv.constant4,"a",@progbits
	.align	8
	.align		8
.nv.constant4:
        /*0000*/ 	.dword	_$_str
	.align		8
        /*0008*/ 	.dword	_$_str_$_2


//--------------------- .text.triton_poi_fused_cat_20 --------------------------
	.section	.text.triton_poi_fused_cat_20,"ax",@progbits
	.align	128
        .global         triton_poi_fused_cat_20
        .type           triton_poi_fused_cat_20,@function
        .size           triton_poi_fused_cat_20,(.L_x_1 - triton_poi_fused_cat_20)
        .other          triton_poi_fused_cat_20,@"STO_CUDA_ENTRY STV_DEFAULT"
triton_poi_fused_cat_20:
.text.triton_poi_fused_cat_20:
[----:B------:R-:W-:Y:S01]  /*0000*/  LDC R1, c[0x0][0x28] ;  /* 0x00000a00ff017b82 */ /* 0x000fe20000000800 */
[----:B------:R-:W1:Y:S07]  /*0010*/  S2R R0, SR_TID.X ;  /* 0x0000000000007919 */ /* 0x000e6e0000002100 */
[----:B------:R-:W2:Y:S01]  /*0020*/  LDC.64 R6, c[0x0][0x228] ;  /* 0x00008a00ff067b82 */ /* 0x000ea20000000a00 */
[----:B------:R-:W-:Y:S01]  /*0030*/  CS2R R22, SRZ ;  /* 0x0000000000167805 */ /* 0x000fe2000001ff00 */
[----:B------:R-:W-:Y:S01]  /*0040*/  ULDC.64 UR4, c[0x0][0x208] ;  /* 0x0000820000047ab9 */ /* 0x000fe20000000a00 */
[----:B------:R-:W3:Y:S01]  /*0050*/  S2R R3, SR_CTAID.X ;  /* 0x0000000000037919 */ /* 0x000ee20000002500 */
[----:B------:R-:W-:-:S04]  /*0060*/  CS2R R24, SRZ ;  /* 0x0000000000187805 */ /* 0x000fc8000001ff00 */
[----:B------:R-:W4:Y:S08]  /*0070*/  LDC.64 R10, c[0x0][0x220] ;  /* 0x00008800ff0a7b82 */ /* 0x000f300000000a00 */
[----:B------:R-:W5:Y:S01]  /*0080*/  LDC.64 R14, c[0x0][0x238] ;  /* 0x00008e00ff0e7b82 */ /* 0x000f620000000a00 */
[----:B------:R-:W-:Y:S02]  /*0090*/  IMAD.MOV.U32 R26, RZ, RZ, RZ ;  /* 0x000000ffff1a7224 */ /* 0x000fe400078e00ff */
[----:B------:R-:W-:-:S05]  /*00a0*/  IMAD.MOV.U32 R4, RZ, RZ, RZ ;  /* 0x000000ffff047224 */ /* 0x000fca00078e00ff */
[----:B------:R-:W2:Y:S01]  /*00b0*/  LDC.64 R8, c[0x0][0x230] ;  /* 0x00008c00ff087b82 */ /* 0x000ea20000000a00 */
[----:B-1----:R-:W-:-:S07]  /*00c0*/  IMAD.SHL.U32 R0, R0, 0x4, RZ ;  /* 0x0000000400007824 */ /* 0x002fce00078e00ff */
[----:B------:R-:W1:Y:S01]  /*00d0*/  LDC.64 R12, c[0x0][0x218] ;  /* 0x00008600ff0c7b82 */ /* 0x000e620000000a00 */
[----:B------:R-:W-:-:S05]  /*00e0*/  LOP3.LUT R0, R0, 0x1fc, RZ, 0xc0, !PT ;  /* 0x000001fc00007812 */ /* 0x000fca00078ec0ff */
[----:B---3--:R-:W-:-:S05]  /*00f0*/  IMAD R0, R3, 0x200, R0 ;  /* 0x0000020003007824 */ /* 0x008fca00078e0200 */
[----:B------:R-:W-:-:S04]  /*0100*/  SHF.R.S32.HI R5, RZ, 0x1f, R0 ;  /* 0x0000001fff057819 */ /* 0x000fc80000011400 */
[----:B------:R-:W-:-:S04]  /*0110*/  LEA.HI R5, R5, R0, RZ, 0x8 ;  /* 0x0000000005057211 */ /* 0x000fc800078f40ff */
[----:B------:R-:W-:-:S05]  /*0120*/  SHF.R.S32.HI R21, RZ, 0x8, R5 ;  /* 0x00000008ff157819 */ /* 0x000fca0000011405 */
[----:B------:R-:W-:-:S05]  /*0130*/  IMAD.HI R2, R21, 0x66666667, RZ ;  /* 0x6666666715027827 */ /* 0x000fca00078e02ff */
[----:B------:R-:W-:-:S04]  /*0140*/  SHF.R.U32.HI R3, RZ, 0x1f, R2 ;  /* 0x0000001fff037819 */ /* 0x000fc80000011602 */
[----:B------:R-:W-:-:S05]  /*0150*/  LEA.HI.SX32 R2, R2, R3, 0x1c ;  /* 0x0000000302027211 */ /* 0x000fca00078fe2ff */
[----:B------:R-:W-:-:S04]  /*0160*/  IMAD R21, R2, -0x28, R21 ;  /* 0xffffffd802157824 */ /* 0x000fc800078e0215 */
[C---:B--2---:R-:W-:Y:S01]  /*0170*/  IMAD.WIDE R6, R21.reuse, 0x4, R6 ;  /* 0x0000000415067825 */ /* 0x044fe200078e0206 */
[----:B------:R-:W-:-:S13]  /*0180*/  ISETP.GT.AND P0, PT, R21, 0x13, PT ;  /* 0x000000131500780c */ /* 0x000fda0003f04270 */
[----:B------:R-:W2:Y:S04]  /*0190*/  @P0 LDG.E.EL R23, desc[UR4][R6.64+-0x50] ;  /* 0xffffb00406170981 */ /* 0x000ea8000c2e1900 */
[----:B------:R-:W3:Y:S04]  /*01a0*/  @P0 LDG.E.EL R24, desc[UR4][R6.64+-0x50] ;  /* 0xffffb00406180981 */ /* 0x000ee8000c2e1900 */
[----:B------:R-:W3:Y:S04]  /*01b0*/  @P0 LDG.E.EL R25, desc[UR4][R6.64+-0x50] ;  /* 0xffffb00406190981 */ /* 0x000ee8000c2e1900 */
[----:B------:R1:W3:Y:S01]  /*01c0*/  @P0 LDG.E.EL R22, desc[UR4][R6.64+-0x50] ;  /* 0xffffb00406160981 */ /* 0x0002e2000c2e1900 */
[----:B------:R-:W-:-:S04]  /*01d0*/  IMAD.HI R27, R0, 0x66666667, RZ ;  /* 0x66666667001b7827 */ /* 0x000fc800078e02ff */
[----:B----4-:R-:W-:Y:S01]  /*01e0*/  IMAD.WIDE R10, R21, 0x4, R10 ;  /* 0x00000004150a7825 */ /* 0x010fe200078e020a */
[----:B------:R-:W-:Y:S02]  /*01f0*/  SHF.R.U32.HI R2, RZ, 0x1f, R27 ;  /* 0x0000001fff027819 */ /* 0x000fe4000001161b */
[----:B-1----:R-:W-:Y:S02]  /*0200*/  LOP3.LUT R7, R5, 0xffffff00, RZ, 0xc0, !PT ;  /* 0xffffff0005077812 */ /* 0x002fe400078ec0ff */
[----:B------:R-:W4:Y:S01]  /*0210*/  @P0 LDG.E.EL R26, desc[UR4][R10.64+-0x50] ;  /* 0xffffb0040a1a0981 */ /* 0x000f22000c2e1900 */
[----:B------:R-:W-:Y:S02]  /*0220*/  LEA.HI.SX32 R27, R27, R2, 0x14 ;  /* 0x000000021b1b7211 */ /* 0x000fe400078fa2ff */
[----:B------:R-:W-:Y:S01]  /*0230*/  CS2R R2, SRZ ;  /* 0x0000000000027805 */ /* 0x000fe2000001ff00 */
[----:B------:R-:W-:Y:S01]  /*0240*/  IMAD.IADD R18, R0, 0x1, -R7 ;  /* 0x0000000100127824 */ /* 0x000fe200078e0a07 */
[----:B------:R-:W4:Y:S03]  /*0250*/  @P0 LDG.E.EL R4, desc[UR4][R10.64+-0x50] ;  /* 0xffffb0040a040981 */ /* 0x000f26000c2e1900 */
[----:B------:R-:W-:Y:S01]  /*0260*/  IMAD R18, R27, 0x1400, R18 ;  /* 0x000014001b127824 */ /* 0x000fe200078e0212 */
[----:B------:R-:W4:Y:S01]  /*0270*/  @P0 LDG.E.EL R2, desc[UR4][R10.64+-0x50] ;  /* 0xffffb0040a020981 */ /* 0x000f22000c2e1900 */
[----:B------:R-:W-:Y:S01]  /*0280*/  CS2R R16, SRZ ;  /* 0x0000000000107805 */ /* 0x000fe2000001ff00 */
[----:B------:R-:W-:-:S02]  /*0290*/  IMAD.MOV.U32 R20, RZ, RZ, RZ ;  /* 0x000000ffff147224 */ /* 0x000fc400078e00ff */
[----:B------:R1:W4:Y:S01]  /*02a0*/  @P0 LDG.E.EL R3, desc[UR4][R10.64+-0x50] ;  /* 0xffffb0040a030981 */ /* 0x000322000c2e1900 */
[----:B-----5:R-:W-:-:S05]  /*02b0*/  IMAD.WIDE R14, R21, 0x4, R14 ;  /* 0x00000004150e7825 */ /* 0x020fca00078e020e */
[----:B------:R-:W5:Y:S01]  /*02c0*/  @P0 LDG.E.EL R17, desc[UR4][R14.64+-0x50] ;  /* 0xffffb0040e110981 */ /* 0x000f62000c2e1900 */
[C---:B-1----:R-:W-:Y:S01]  /*02d0*/  IMAD R10, R21.reuse, 0x100, R18 ;  /* 0x00000100150a7824 */ /* 0x042fe200078e0212 */
[----:B------:R-:W-:Y:S02]  /*02e0*/  CS2R R18, SRZ ;  /* 0x0000000000127805 */ /* 0x000fe4000001ff00 */
[----:B------:R-:W4:Y:S04]  /*02f0*/  @P0 LDG.E.EL R20, desc[UR4][R14.64+-0x50] ;  /* 0xffffb0040e140981 */ /* 0x000f28000c2e1900 */
[----:B------:R-:W4:Y:S04]  /*0300*/  @P0 LDG.E.EL R18, desc[UR4][R14.64+-0x50] ;  /* 0xffffb0040e120981 */ /* 0x000f28000c2e1900 */
[----:B------:R1:W4:Y:S01]  /*0310*/  @P0 LDG.E.EL R19, desc[UR4][R14.64+-0x50] ;  /* 0xffffb0040e130981 */ /* 0x000322000c2e1900 */
[----:B------:R-:W-:Y:S01]  /*0320*/  IMAD.MOV.U32 R5, RZ, RZ, RZ ;  /* 0x000000ffff057224 */ /* 0x000fe200078e00ff */
[----:B------:R-:W-:Y:S01]  /*0330*/  CS2R R6, SRZ ;  /* 0x0000000000067805 */ /* 0x000fe2000001ff00 */
[----:B0-----:R-:W-:-:S04]  /*0340*/  IMAD.WIDE R8, R21, 0x4, R8 ;  /* 0x0000000415087825 */ /* 0x001fc800078e0208 */
[----:B------:R-:W-:Y:S01]  /*0350*/  VIADD R11, R10, 0xffffec00 ;  /* 0xffffec000a0b7836 */ /* 0x000fe20000000000 */
[----:B------:R-:W4:Y:S03]  /*0360*/  @P0 LDG.E.EL R5, desc[UR4][R8.64+-0x50] ;  /* 0xffffb00408050981 */ /* 0x000f26000c2e1900 */
[----:B------:R-:W-:Y:S01]  /*0370*/  IMAD.WIDE R12, R11, 0x4, R12 ;  /* 0x000000040b0c7825 */ /* 0x000fe200078e020c */
[----:B------:R-:W4:Y:S01]  /*0380*/  @P0 LDG.E.EL R6, desc[UR4][R8.64+-0x50] ;  /* 0xffffb00408060981 */ /* 0x000f22000c2e1900 */
[----:B------:R-:W-:-:S03]  /*0390*/  CS2R R10, SRZ ;  /* 0x00000000000a7805 */ /* 0x000fc6000001ff00 */
[----:B------:R-:W4:Y:S01]  /*03a0*/  @P0 LDG.E.EL R7, desc[UR4][R8.64+-0x50] ;  /* 0xffffb00408070981 */ /* 0x000f22000c2e1900 */
[----:B-1----:R-:W-:-:S03]  /*03b0*/  IMAD.MOV.U32 R14, RZ, RZ, 0x3e800000 ;  /* 0x3e800000ff0e7424 */ /* 0x002fc600078e00ff */
[----:B------:R0:W4:Y:S02]  /*03c0*/  @P0 LDG.E.EL R16, desc[UR4][R8.64+-0x50] ;  /* 0xffffb00408100981 */ /* 0x000124000c2e1900 */
[----:B0-----:R-:W-:-:S06]  /*03d0*/  CS2R R8, SRZ ;  /* 0x0000000000087805 */ /* 0x001fcc000001ff00 */
[----:B------:R0:W4:Y:S01]  /*03e0*/  @P0 LDG.E.128 R8, desc[UR4][R12.64] ;  /* 0x000000040c080981 */ /* 0x000122000c1e1d00 */
[----:B------:R-:W-:Y:S01]  /*03f0*/  ISETP.GE.AND P2, PT, R21, 0x14, PT ;  /* 0x000000141500780c */ /* 0x000fe20003f46270 */
[----:B------:R-:W-:Y:S01]  /*0400*/  IMAD R28, R27, -0x2800, R0 ;  /* 0xffffd8001b1c7824 */ /* 0x000fe200078e0200 */
[----:B--2---:R-:W-:-:S05]  /*0410*/  SEL R23, R23, RZ, P0 ;  /* 0x000000ff17177207 */ /* 0x004fca0000000000 */
[----:B------:R-:W-:-:S06]  /*0420*/  FADD R23, R23, 0.0010000000474974513054 ;  /* 0x3a83126f17177421 */ /* 0x000fcc0000000000 */
[----:B------:R-:W1:Y:S01]  /*0430*/  MUFU.SQRT R23, R23 ;  /* 0x0000001700177308 */ /* 0x000e620000002000 */
[----:B---3--:R-:W-:-:S05]  /*0440*/  SEL R24, R24, RZ, P0 ;  /* 0x000000ff18187207 */ /* 0x008fca0000000000 */
[----:B------:R-:W-:Y:S01]  /*0450*/  FADD R15, R24, 0.0010000000474974513054 ;  /* 0x3a83126f180f7421 */ /* 0x000fe20000000000 */
[C---:B-1----:R-:W-:Y:S02]  /*0460*/  FSETP.GT.AND P4, PT, R23.reuse, 8.50705917302346158658e+37, PT ;  /* 0x7e8000001700780b */ /* 0x042fe40003f84000 */
[----:B------:R-:W-:Y:S02]  /*0470*/  FSETP.GEU.AND P5, PT, R23, 1.175494350822287508e-38, PT ;  /* 0x008000001700780b */ /* 0x000fe40003fae000 */
[----:B------:R-:W-:Y:S01]  /*0480*/  SEL R25, R25, RZ, P0 ;  /* 0x000000ff19197207 */ /* 0x000fe20000000000 */
[----:B------:R-:W1:Y:S01]  /*0490*/  MUFU.SQRT R15, R15 ;  /* 0x0000000f000f7308 */ /* 0x000e620000002000 */
[----:B------:R-:W-:-:S03]  /*04a0*/  SEL R22, R22, RZ, P0 ;  /* 0x000000ff16167207 */ /* 0x000fc60000000000 */
[----:B------:R-:W-:Y:S02]  /*04b0*/  FADD R25, R25, 0.0010000000474974513054 ;  /* 0x3a83126f19197421 */ /* 0x000fe40000000000 */
[----:B------:R-:W-:Y:S02]  /*04c0*/  FADD R22, R22, 0.0010000000474974513054 ;  /* 0x3a83126f16167421 */ /* 0x000fe40000000000 */
[----:B------:R-:W-:-:S04]  /*04d0*/  @P4 FMUL R23, R23, 0.25 ;  /* 0x3e80000017174820 */ /* 0x000fc80000400000 */
[----:B------:R-:W-:Y:S01]  /*04e0*/  @!P5 FMUL R23, R23, 16777216 ;  /* 0x4b8000001717d820 */ /* 0x000fe20000400000 */
[----:B------:R-:W2:Y:S01]  /*04f0*/  MUFU.SQRT R25, R25 ;  /* 0x0000001900197308 */ /* 0x000ea20000002000 */
[----:B-1----:R-:W-:-:S07]  /*0500*/  FSETP.GT.AND P1, PT, R15, 8.50705917302346158658e+37, PT ;  /* 0x7e8000000f00780b */ /* 0x002fce0003f24000 */
[----:B------:R-:W1:Y:S01]  /*0510*/  MUFU.SQRT R22, R22 ;  /* 0x0000001600167308 */ /* 0x000e620000002000 */
[----:B0-----:R-:W-:-:S07]  /*0520*/  FSEL R12, R14, 1, P4 ;  /* 0x3f8000000e0c7808 */ /* 0x001fce0002000000 */
[----:B------:R-:W0:Y:S01]  /*0530*/  MUFU.RCP R23, R23 ;  /* 0x0000001700177308 */ /* 0x000e220000001000 */
[----:B------:R-:W-:Y:S01]  /*0540*/  FSETP.GEU.AND P3, PT, R15, 1.175494350822287508e-38, PT ;  /* 0x008000000f00780b */ /* 0x000fe20003f6e000 */
[----:B------:R-:W-:Y:S01]  /*0550*/  @!P5 FMUL R12, R12, 16777216 ;  /* 0x4b8000000c0cd820 */ /* 0x000fe20000400000 */
[----:B--2---:R-:W-:Y:S01]  /*0560*/  FSETP.GT.AND P4, PT, R25, 8.50705917302346158658e+37, PT ;  /* 0x7e8000001900780b */ /* 0x004fe20003f84000 */
[----:B------:R-:W-:Y:S01]  /*0570*/  @P1 FMUL R15, R15, 0.25 ;  /* 0x3e8000000f0f1820 */ /* 0x000fe20000400000 */
[----:B-1----:R-:W-:Y:S02]  /*0580*/  FSETP.GT.AND P6, PT, R22, 8.50705917302346158658e+37, PT ;  /* 0x7e8000001600780b */ /* 0x002fe40003fc4000 */
[----:B------:R-:W-:Y:S01]  /*0590*/  FSETP.GEU.AND P5, PT, R25, 1.175494350822287508e-38, PT ;  /* 0x008000001900780b */ /* 0x000fe20003fae000 */
[----:B0-----:R-:W-:Y:S01]  /*05a0*/  FMUL R21, R23, R12 ;  /* 0x0000000c17157220 */ /* 0x001fe20000400000 */
[----:B------:R-:W-:-:S05]  /*05b0*/  FSEL R23, R14, 1, P1 ;  /* 0x3f8000000e177808 */ /* 0x000fca0000800000 */
[----:B------:R-:W-:Y:S01]  /*05c0*/  @!P3 FMUL R15, R15, 16777216 ;  /* 0x4b8000000f0fb820 */ /* 0x000fe20000400000 */
[C---:B------:R-:W-:Y:S01]  /*05d0*/  FSETP.GEU.AND P1, PT, R22.reuse, 1.175494350822287508e-38, PT ;  /* 0x008000001600780b */ /* 0x040fe20003f2e000 */
[----:B------:R-:W-:Y:S01]  /*05e0*/  @P4 FMUL R25, R25, 0.25 ;  /* 0x3e80000019194820 */ /* 0x000fe20000400000 */
[----:B------:R-:W0:Y:S01]  /*05f0*/  LDC.64 R12, c[0x0][0x210] ;  /* 0x00008400ff0c7b82 */ /* 0x000e220000000a00 */
[----:B------:R1:W2:Y:S01]  /*0600*/  MUFU.RCP R24, R15 ;  /* 0x0000000f00187308 */ /* 0x0002a20000001000 */
[----:B------:R-:W-:Y:S01]  /*0610*/  @P6 FMUL R22, R22, 0.25 ;  /* 0x3e80000016166820 */ /* 0x000fe20000400000 */
[----:B------:R-:W-:Y:S01]  /*0620*/  @!P5 FMUL R25, R25, 16777216 ;  /* 0x4b8000001919d820 */ /* 0x000fe20000400000 */
[----:B------:R-:W-:-:S07]  /*0630*/  @!P3 FMUL R23, R23, 16777216 ;  /* 0x4b8000001717b820 */ /* 0x000fce0000400000 */
[----:B------:R-:W-:Y:S01]  /*0640*/  @!P1 FMUL R22, R22, 16777216 ;  /* 0x4b80000016169820 */ /* 0x000fe20000400000 */
[----:B------:R-:W3:Y:S01]  /*0650*/  MUFU.RCP R25, R25 ;  /* 0x0000001900197308 */ /* 0x000ee20000001000 */
[----:B-1----:R-:W-:Y:S01]  /*0660*/  FSEL R15, R14, 1, P6 ;  /* 0x3f8000000e0f7808 */ /* 0x002fe20003000000 */
[----:B--2---:R-:W-:-:S06]  /*0670*/  FMUL R24, R24, R23 ;  /* 0x0000001718187220 */ /* 0x004fcc0000400000 */
[----:B------:R-:W1:Y:S01]  /*0680*/  MUFU.RCP R22, R22 ;  /* 0x0000001600167308 */ /* 0x000e620000001000 */
[----:B------:R-:W-:Y:S01]  /*0690*/  IMAD R23, R27, 0x1400, R28 ;  /* 0x000014001b177824 */ /* 0x000fe200078e021c */
[----:B------:R-:W-:Y:S01]  /*06a0*/  FSEL R28, R14, 1, P4 ;  /* 0x3f8000000e1c7808 */ /* 0x000fe20002000000 */
[----:B------:R-:W-:-:S04]  /*06b0*/  @!P1 FMUL R15, R15, 16777216 ;  /* 0x4b8000000f0f9820 */ /* 0x000fc80000400000 */
[----:B------:R-:W-:-:S04]  /*06c0*/  @!P5 FMUL R28, R28, 16777216 ;  /* 0x4b8000001c1cd820 */ /* 0x000fc80000400000 */
[----:B---3--:R-:W-:Y:S01]  /*06d0*/  FMUL R27, R25, R28 ;  /* 0x0000001c191b7220 */ /* 0x008fe20000400000 */
[----:B-1----:R-:W-:Y:S01]  /*06e0*/  FMUL R25, R22, R15 ;  /* 0x0000000f16197220 */ /* 0x002fe20000400000 */
[----:B0-----:R-:W-:Y:S01]  /*06f0*/  IMAD.WIDE R22, R23, 0x4, R12 ;  /* 0x0000000417167825 */ /* 0x001fe200078e020c */
[----:B------:R-:W-:Y:S02]  /*0700*/  CS2R R12, SRZ ;  /* 0x00000000000c7805 */ /* 0x000fe4000001ff00 */
[----:B------:R-:W-:-:S06]  /*0710*/  CS2R R14, SRZ ;  /* 0x00000000000e7805 */ /* 0x000fcc000001ff00 */
[----:B------:R-:W2:Y:S01]  /*0720*/  @!P2 LDG.E.128 R12, desc[UR4][R22.64] ;  /* 0x00000004160ca981 */ /* 0x000ea2000c1e1d00 */
[----:B----4-:R-:W-:Y:S02]  /*0730*/  SEL R29, R26, RZ, P0 ;  /* 0x000000ff1a1d7207 */ /* 0x010fe40000000000 */
[----:B------:R-:W-:Y:S02]  /*0740*/  SEL R10, R10, RZ, P0 ;  /* 0x000000ff0a0a7207 */ /* 0x000fe40000000000 */
[----:B------:R-:W-:Y:S02]  /*0750*/  SEL R9, R9, RZ, P0 ;  /* 0x000000ff09097207 */ /* 0x000fe40000000000 */
[----:B------:R-:W-:Y:S01]  /*0760*/  SEL R26, R3, RZ, P0 ;  /* 0x000000ff031a7207 */ /* 0x000fe20000000000 */
[----:B------:R-:W-:Y:S01]  /*0770*/  FADD R10, R10, -R29 ;  /* 0x8000001d0a0a7221 */ /* 0x000fe20000000000 */
[----:B------:R-:W-:Y:S02]  /*0780*/  SEL R29, R2, RZ, P0 ;  /* 0x000000ff021d7207 */ /* 0x000fe40000000000 */
[----:B------:R-:W0:Y:S01]  /*0790*/  LDC.64 R2, c[0x0][0x240] ;  /* 0x00009000ff027b82 */ /* 0x000e220000000a00 */
[----:B------:R-:W-:-:S02]  /*07a0*/  SEL R8, R8, RZ, P0 ;  /* 0x000000ff08087207 */ /* 0x000fc40000000000 */
[----:B------:R-:W-:Y:S02]  /*07b0*/  SEL R11, R11, RZ, P0 ;  /* 0x000000ff0b0b7207 */ /* 0x000fe40000000000 */
[----:B------:R-:W-:Y:S01]  /*07c0*/  SEL R4, R4, RZ, P0 ;  /* 0x000000ff04047207 */ /* 0x000fe20000000000 */
[----:B------:R-:W-:Y:S01]  /*07d0*/  FADD R9, R9, -R26 ;  /* 0x8000001a09097221 */ /* 0x000fe20000000000 */
[----:B------:R-:W-:-:S03]  /*07e0*/  FADD R8, R8, -R29 ;  /* 0x8000001d08087221 */ /* 0x000fc60000000000 */
[----:B------:R-:W-:Y:S01]  /*07f0*/  FADD R4, R11, -R4 ;  /* 0x800000040b047221 */ /* 0x000fe20000000000 */
[----:B------:R-:W-:Y:S01]  /*0800*/  FMUL R24, R24, R9 ;  /* 0x0000000918187220 */ /* 0x000fe20000400000 */
[----:B------:R-:W-:Y:S02]  /*0810*/  SEL R9, R6, RZ, P0 ;  /* 0x000000ff06097207 */ /* 0x000fe40000000000 */
[----:B------:R-:W-:Y:S01]  /*0820*/  SEL R11, R16, RZ, P0 ;  /* 0x000000ff100b7207 */ /* 0x000fe20000000000 */
[----:B------:R-:W-:Y:S01]  /*0830*/  FMUL R10, R27, R10 ;  /* 0x0000000a1b0a7220 */ /* 0x000fe20000400000 */
[----:B------:R-:W-:Y:S01]  /*0840*/  SEL R5, R5, RZ, P0 ;  /* 0x000000ff05057207 */ /* 0x000fe20000000000 */
[----:B------:R-:W-:Y:S01]  /*0850*/  FMUL R8, R21, R8 ;  /* 0x0000000815087220 */ /* 0x000fe20000400000 */
[----:B------:R-:W-:Y:S01]  /*0860*/  SEL R7, R7, RZ, P0 ;  /* 0x000000ff07077207 */ /* 0x000fe20000000000 */
[----:B------:R-:W-:Y:S01]  /*0870*/  FMUL R25, R25, R4 ;  /* 0x0000000419197220 */ /* 0x000fe20000400000 */
[----:B-----5:R-:W-:-:S02]  /*0880*/  SEL R6, R17, RZ, P0 ;  /* 0x000000ff11067207 */ /* 0x020fc40000000000 */
[----:B------:R-:W-:Y:S02]  /*0890*/  SEL R18, R18, RZ, P0 ;  /* 0x000000ff12127207 */ /* 0x000fe40000000000 */
[----:B------:R-:W-:Y:S02]  /*08a0*/  SEL R16, R19, RZ, P0 ;  /* 0x000000ff13107207 */ /* 0x000fe40000000000 */
[----:B------:R-:W-:Y:S01]  /*08b0*/  SEL R20, R20, RZ, P0 ;  /* 0x000000ff14147207 */ /* 0x000fe20000000000 */
[----:B------:R-:W-:Y:S01]  /*08c0*/  FFMA R8, R5, R8, R6 ;  /* 0x0000000805087223 */ /* 0x000fe20000000006 */
[----:B------:R-:W-:Y:S01]  /*08d0*/  FFMA R24, R9, R24, R18 ;  /* 0x0000001809187223 */ /* 0x000fe20000000012 */
[----:B------:R-:W-:Y:S02]  /*08e0*/  FFMA R10, R7, R10, R16 ;  /* 0x0000000a070a7223 */ /* 0x000fe40000000010 */
[----:B------:R-:W-:Y:S01]  /*08f0*/  FFMA R20, R11, R25, R20 ;  /* 0x000000190b147223 */ /* 0x000fe20000000014 */
[----:B------:R-:W-:-:S02]  /*0900*/  FSETP.GEU.AND P4, PT, R8, RZ, PT ;  /* 0x000000ff0800720b */ /* 0x000fc40003f8e000 */
[----:B------:R-:W-:Y:S02]  /*0910*/  FSETP.GEU.AND P3, PT, R24, RZ, PT ;  /* 0x000000ff1800720b */ /* 0x000fe40003f6e000 */
[----:B------:R-:W-:Y:S02]  /*0920*/  FSETP.GEU.AND P1, PT, R10, RZ, PT ;  /* 0x000000ff0a00720b */ /* 0x000fe40003f2e000 */
[----:B------:R-:W-:Y:S01]  /*0930*/  FSETP.GEU.AND P0, PT, R20, RZ, PT ;  /* 0x000000ff1400720b */ /* 0x000fe20003f0e000 */
[----:B0-----:R-:W-:Y:S01]  /*0940*/  IMAD.WIDE R2, R0, 0x4, R2 ;  /* 0x0000000400027825 */ /* 0x001fe200078e0202 */
[----:B--2---:R-:W-:Y:S02]  /*0950*/  SEL R12, R12, RZ, !P2 ;  /* 0x000000ff0c0c7207 */ /* 0x004fe40005000000 */
[----:B------:R-:W-:Y:S02]  /*0960*/  SEL R13, R13, RZ, !P2 ;  /* 0x000000ff0d0d7207 */ /* 0x000fe40005000000 */
[----:B------:R-:W-:-:S02]  /*0970*/  SEL R14, R14, RZ, !P2 ;  /* 0x000000ff0e0e7207 */ /* 0x000fc40005000000 */
[----:B------:R-:W-:Y:S02]  /*0980*/  SEL R15, R15, RZ, !P2 ;  /* 0x000000ff0f0f7207 */ /* 0x000fe40005000000 */
[----:B------:R-:W-:Y:S02]  /*0990*/  @P2 SEL R12, R8, RZ, P4 ;  /* 0x000000ff080c2207 */ /* 0x000fe40002000000 */
[----:B------:R-:W-:Y:S02]  /*09a0*/  @P2 SEL R13, R24, RZ, P3 ;  /* 0x000000ff180d2207 */ /* 0x000fe40001800000 */
[----:B------:R-:W-:Y:S02]  /*09b0*/  @P2 SEL R14, R10, RZ, P1 ;  /* 0x000000ff0a0e2207 */ /* 0x000fe40000800000 */
[----:B------:R-:W-:-:S05]  /*09c0*/  @P2 SEL R15, R20, RZ, P0 ;  /* 0x000000ff140f2207 */ /* 0x000fca0000000000 */
[----:B------:R-:W-:Y:S01]  /*09d0*/  STG.E.128 desc[UR4][R2.64], R12 ;  /* 0x0000000c02007986 */ /* 0x000fe2000c101d04 */
[----:B------:R-:W-:Y:S05]  /*09e0*/  EXIT ;  /* 0x000000000000794d */ /* 0x000fea0003800000 */
.L_x_0:
[----:B------:R-:W-:-:S00]  /*09f0*/  BRA `(.L_x_0) ;  /* 0xfffffffc00fc7947 */ /* 0x000fc0000383ffff */
[----:B------:R-:W-:-:S00]  /*0a00*/  NOP ;  /* 0x0000000000007918 */ /* 0x000fc00000000000 */
[----:B------:R-:W-:-:S00]  /*0a10*/  NOP ;  /* 0x0000000000007918 */ /* 0x000fc00000000000 */
[----:B------:R-:W-:-:S00]  /*0a20*/  NOP ;  /* 0x0000000000007918 */ /* 0x000fc00000000000 */
[----:B------:R-:W-:-:S00]  /*0a30*/  NOP ;  /* 0x0000000000007918 */ /* 0x000fc00000000000 */
[----:B------:R-:W-:-:S00]  /*0a40*/  NOP ;  /* 0x0000000000007918 */ /* 0x000fc00000000000 */
[----:B------:R-:W-:-:S00]  /*0a50*/  NOP ;  /* 0x0000000000007918 */ /* 0x000fc00000000000 */
[----:B------:R-:W-:-:S00]  /*0a60*/  NOP ;  /* 0x0000000000007918 */ /* 0x000fc00000000000 */
[----:B------:R-:W-:-:S00]  /*0a70*/  NOP ;  /* 0x0000000000007918 */ /* 0x000fc00000000000 */
.L_x_1:


//--------------------- .nv.global.init           --------------------------
	.section	.nv.global.init,"aw",@progbits
.nv.global.init:
	.type		_$_str,@object
	.size		_$_str,(_$_str_$_2 - _$_str)
_$_str:
        /*0000*/ 	.byte	0x5f, 0x5f, 0x43, 0x55, 0x44, 0x41, 0x5f, 0x46, 0x54, 0x5a, 0x00
	.type		_$_str_$_2,@object
	.size		_$_str_$_2,(.L_1 - _$_str_$_2)
_$_str_$_2:
        /*000b*/ 	.byte	0x5f, 0x5f, 0x43, 0x55, 0x44, 0x41, 0x5f, 0x50, 0x52, 0x45, 0x43, 0x5f, 0x53, 0x51, 0x52, 0x54
        /*001b*/ 	.byte	0x00
.L_1:


//--------------------- .nv.constant0.triton_poi_fused_cat_20 --------------------------
	.section	.nv.constant0.triton_poi_fused_cat_20,"a",@progbits
	.sectionflags	@""
	.align	4
.nv.constant0.triton_poi_fused_cat_20:
	.zero		588
